//
// Generated by NVIDIA NVVM Compiler
//
// Compiler Build ID: CL-36424714
// Cuda compilation tools, release 13.0, V13.0.88
// Based on NVVM 20.0.0
//

.version 9.0
.target sm_100
.address_size 64

	// .globl	addBiasKernel

.visible .entry addBiasKernel(
	.param .u64 .ptr .align 1 addBiasKernel_param_0,
	.param .u64 .ptr .align 1 addBiasKernel_param_1,
	.param .u32 addBiasKernel_param_2,
	.param .u32 addBiasKernel_param_3
)
{
	.reg .pred 	%p<4>;
	.reg .b32 	%r<14>;
	.reg .b32 	%f<4>;
	.reg .b64 	%rd<9>;

	ld.param.u64 	%rd1, [addBiasKernel_param_0];
	ld.param.u64 	%rd2, [addBiasKernel_param_1];
	ld.param.u32 	%r4, [addBiasKernel_param_2];
	ld.param.u32 	%r5, [addBiasKernel_param_3];
	mov.u32 	%r6, %ctaid.x;
	mov.u32 	%r7, %ntid.x;
	mov.u32 	%r8, %tid.x;
	mad.lo.s32 	%r1, %r6, %r7, %r8;
	mov.u32 	%r9, %ctaid.y;
	mov.u32 	%r10, %ntid.y;
	mov.u32 	%r11, %tid.y;
	mad.lo.s32 	%r12, %r9, %r10, %r11;
	setp.ge.s32 	%p1, %r1, %r4;
	setp.ge.s32 	%p2, %r12, %r5;
	or.pred  	%p3, %p1, %p2;
	@%p3 bra 	$L__BB0_2;
	cvta.to.global.u64 	%rd3, %rd2;
	cvta.to.global.u64 	%rd4, %rd1;
	mul.wide.u32 	%rd5, %r12, 4;
	add.s64 	%rd6, %rd3, %rd5;
	ld.global.f32 	%f1, [%rd6];
	mad.lo.s32 	%r13, %r5, %r1, %r12;
	mul.wide.s32 	%rd7, %r13, 4;
	add.s64 	%rd8, %rd4, %rd7;
	ld.global.f32 	%f2, [%rd8];
	add.f32 	%f3, %f1, %f2;
	st.global.f32 	[%rd8], %f3;
$L__BB0_2:
	ret;

}


// ===== COMPILED SASS (sm_100) =====

	.target	sm_100

	.elftype	@"ET_EXEC"


//--------------------- .note.nv.tkinfo           --------------------------
	.section	.note.nv.tkinfo,"",@"SHT_NOTE"
	.sectionflags	@"SHF_NOTE_NV_TKINFO"
	.tkinfo
        /*0018*/ 	.word	0x00000002
        /*0030*/ 	.string	""
        /*0030*/ 	.string	"ptxas"
        /*0030*/ 	.string	"Cuda compilation tools, release 13.0, V13.0.88"
        /*0030*/ 	.string	"Build cuda_13.0.r13.0/compiler.36424714_0"
        /*0030*/ 	.string	"-arch sm_100 -m 64 "



//--------------------- .note.nv.cuinfo           --------------------------
	.section	.note.nv.cuinfo,"",@"SHT_NOTE"
	.sectionflags	@"SHF_NOTE_NV_CUINFO"
        /*0018*/ 	.short	0x0002
        /*001a*/ 	.short	0x0064
        /*001c*/ 	.short	0x0082
	.zero		2


//--------------------- .nv.info                  --------------------------
	.section	.nv.info,"",@"SHT_CUDA_INFO"
	.align	4


	//----- nvinfo : EIATTR_REGCOUNT
	.align		4
        /*0000*/ 	.byte	0x04, 0x2f
        /*0002*/ 	.short	(.L_1 - .L_0)
	.align		4
.L_0:
        /*0004*/ 	.word	index@(addBiasKernel)
        /*0008*/ 	.word	0x0000000c


	//----- nvinfo : EIATTR_FRAME_SIZE
	.align		4
.L_1:
        /*000c*/ 	.byte	0x04, 0x11
        /*000e*/ 	.short	(.L_3 - .L_2)
	.align		4
.L_2:
        /*0010*/ 	.word	index@(addBiasKernel)
        /*0014*/ 	.word	0x00000000


	//----- nvinfo : EIATTR_MIN_STACK_SIZE
	.align		4
.L_3:
        /*0018*/ 	.byte	0x04, 0x12
        /*001a*/ 	.short	(.L_5 - .L_4)
	.align		4
.L_4:
        /*001c*/ 	.word	index@(addBiasKernel)
        /*0020*/ 	.word	0x00000000
.L_5:


//--------------------- .nv.compat                --------------------------
	.section	.nv.compat,"",@"SHT_CUDA_COMPAT_INFO"
	.align	4
        /*0000*/ 	.byte	0x02, 0x09, 0x00, 0x00, 0x02, 0x02, 0x01, 0x00, 0x02, 0x05, 0x05, 0x00, 0x03, 0x07, 0x01, 0x01
        /*0010*/ 	.byte	0x02, 0x03, 0x00, 0x00, 0x02, 0x06, 0x01, 0x00, 0x04, 0x0b, 0x08, 0x00, 0x09, 0x00, 0x00, 0x00
        /*0020*/ 	.byte	0x00, 0x00, 0x00, 0x00


//--------------------- .nv.info.addBiasKernel    --------------------------
	.section	.nv.info.addBiasKernel,"",@"SHT_CUDA_INFO"
	.sectionflags	@""
	.align	4


	//----- nvinfo : EIATTR_CUDA_API_VERSION
	.align		4
        /*0000*/ 	.byte	0x04, 0x37
        /*0002*/ 	.short	(.L_7 - .L_6)
.L_6:
        /*0004*/ 	.word	0x00000082


	//----- nvinfo : EIATTR_KPARAM_INFO
	.align		4
.L_7:
        /*0008*/ 	.byte	0x04, 0x17
        /*000a*/ 	.short	(.L_9 - .L_8)
.L_8:
        /*000c*/ 	.word	0x00000000
        /*0010*/ 	.short	0x0003
        /*0012*/ 	.short	0x0014
        /*0014*/ 	.byte	0x00, 0xf0, 0x11, 0x00


	//----- nvinfo : EIATTR_KPARAM_INFO
	.align		4
.L_9:
        /*0018*/ 	.byte	0x04, 0x17
        /*001a*/ 	.short	(.L_11 - .L_10)
.L_10:
        /*001c*/ 	.word	0x00000000
        /*0020*/ 	.short	0x0002
        /*0022*/ 	.short	0x0010
        /*0024*/ 	.byte	0x00, 0xf0, 0x11, 0x00


	//----- nvinfo : EIATTR_KPARAM_INFO
	.align		4
.L_11:
        /*0028*/ 	.byte	0x04, 0x17
        /*002a*/ 	.short	(.L_13 - .L_12)
.L_12:
        /*002c*/ 	.word	0x00000000
        /*0030*/ 	.short	0x0001
        /*0032*/ 	.short	0x0008
        /*0034*/ 	.byte	0x00, 0xf5, 0x21, 0x00


	//----- nvinfo : EIATTR_KPARAM_INFO
	.align		4
.L_13:
        /*0038*/ 	.byte	0x04, 0x17
        /*003a*/ 	.short	(.L_15 - .L_14)
.L_14:
        /*003c*/ 	.word	0x00000000
        /*0040*/ 	.short	0x0000
        /*0042*/ 	.short	0x0000
        /*0044*/ 	.byte	0x00, 0xf5, 0x21, 0x00


	//----- nvinfo : EIATTR_SPARSE_MMA_MASK
	.align		4
.L_15:
        /*0048*/ 	.byte	0x03, 0x50
        /*004a*/ 	.short	0x0000


	//----- nvinfo : EIATTR_MAXREG_COUNT
	.align		4
        /*004c*/ 	.byte	0x03, 0x1b
        /*004e*/ 	.short	0x00ff


	//----- nvinfo : EIATTR_MERCURY_ISA_VERSION
	.align		4
        /*0050*/ 	.byte	0x03, 0x5f
        /*0052*/ 	.short	0x0101


	//----- nvinfo : EIATTR_VRC_CTA_INIT_COUNT
	.align		4
        /*0054*/ 	.byte	0x02, 0x4a
	.zero		1
	.zero		1


	//----- nvinfo : EIATTR_EXIT_INSTR_OFFSETS
	.align		4
        /*0058*/ 	.byte	0x04, 0x1c
        /*005a*/ 	.short	(.L_17 - .L_16)


	//   ....[0]....
.L_16:
        /*005c*/ 	.word	0x000000c0


	//   ....[1]....
        /*0060*/ 	.word	0x00000170


	//----- nvinfo : EIATTR_CBANK_PARAM_SIZE
	.align		4
.L_17:
        /*0064*/ 	.byte	0x03, 0x19
        /*0066*/ 	.short	0x0018


	//----- nvinfo : EIATTR_PARAM_CBANK
	.align		4
        /*0068*/ 	.byte	0x04, 0x0a
        /*006a*/ 	.short	(.L_19 - .L_18)
	.align		4
.L_18:
        /*006c*/ 	.word	index@(.nv.constant0.addBiasKernel)
        /*0070*/ 	.short	0x0380
        /*0072*/ 	.short	0x0018


	//----- nvinfo : EIATTR_SW_WAR
	.align		4
.L_19:
        /*0074*/ 	.byte	0x04, 0x36
        /*0076*/ 	.short	(.L_21 - .L_20)
.L_20:
        /*0078*/ 	.word	0x00000008
.L_21:


//--------------------- .nv.callgraph             --------------------------
	.section	.nv.callgraph,"",@"SHT_CUDA_CALLGRAPH"
	.align	4
	.sectionentsize	8
	.align		4
        /*0000*/ 	.word	0x00000000
	.align		4
        /*0004*/ 	.word	0xffffffff
	.align		4
        /*0008*/ 	.word	0x00000000
	.align		4
        /*000c*/ 	.word	0xfffffffe
	.align		4
        /*0010*/ 	.word	0x00000000
	.align		4
        /*0014*/ 	.word	0xfffffffd
	.align		4
        /*0018*/ 	.word	0x00000000
	.align		4
        /*001c*/ 	.word	0xfffffffc


//--------------------- .text.addBiasKernel       --------------------------
	.section	.text.addBiasKernel,"ax",@progbits
	.align	128
        .global         addBiasKernel
        .type           addBiasKernel,@function
        .size           addBiasKernel,(.L_x_1 - addBiasKernel)
        .other          addBiasKernel,@"STO_CUDA_ENTRY STV_DEFAULT"
addBiasKernel:
.text.addBiasKernel:
[----:B------:R-:W-:Y:S01]  /*0000*/  LDC R1, c[0x0][0x37c] ;  /* 0x0000df00ff017b82 */ /* 0x000fe20000000800 */
[----:B------:R-:W0:Y:S07]  /*0010*/  S2R R2, SR_TID.Y ;  /* 0x0000000000027919 */ /* 0x000e2e0000002200 */
[----:B------:R-:W1:Y:S01]  /*0020*/  LDC R0, c[0x0][0x360] ;  /* 0x0000d800ff007b82 */ /* 0x000e620000000800 */
[----:B------:R-:W2:Y:S01]  /*0030*/  LDCU.64 UR6, c[0x0][0x390] ;  /* 0x00007200ff0677ac */ /* 0x000ea20008000a00 */
[----:B------:R-:W1:Y:S06]  /*0040*/  S2R R3, SR_TID.X ;  /* 0x0000000000037919 */ /* 0x000e6c0000002100 */
[----:B------:R-:W0:Y:S08]  /*0050*/  S2UR UR5, SR_CTAID.Y ;  /* 0x00000000000579c3 */ /* 0x000e300000002600 */
[----:B------:R-:W0:Y:S08]  /*0060*/  LDC R7, c[0x0][0x364] ;  /* 0x0000d900ff077b82 */ /* 0x000e300000000800 */
[----:B------:R-:W1:Y:S01]  /*0070*/  S2UR UR4, SR_CTAID.X ;  /* 0x00000000000479c3 */ /* 0x000e620000002500 */
[----:B0-----:R-:W-:-:S05]  /*0080*/  IMAD R7, R7, UR5, R2 ;  /* 0x0000000507077c24 */ /* 0x001fca000f8e0202 */
[----:B--2---:R-:W-:Y:S01]  /*0090*/  ISETP.GE.AND P0, PT, R7, UR7, PT ;  /* 0x0000000707007c0c */ /* 0x004fe2000bf06270 */
[----:B-1----:R-:W-:-:S05]  /*00a0*/  IMAD R0, R0, UR4, R3 ;  /* 0x0000000400007c24 */ /* 0x002fca000f8e0203 */
[----:B------:R-:W-:-:S13]  /*00b0*/  ISETP.GE.OR P0, PT, R0, UR6, P0 ;  /* 0x0000000600007c0c */ /* 0x000fda0008706670 */
[----:B------:R-:W-:Y:S05]  /*00c0*/  @P0 EXIT ;  /* 0x000000000000094d */ /* 0x000fea0003800000 */
[----:B------:R-:W0:Y:S01]  /*00d0*/  LDC.64 R2, c[0x0][0x388] ;  /* 0x0000e200ff027b82 */ /* 0x000e220000000a00 */
[----:B------:R-:W1:Y:S01]  /*00e0*/  LDCU.64 UR4, c[0x0][0x358] ;  /* 0x00006b00ff0477ac */ /* 0x000e620008000a00 */
[----:B------:R-:W-:-:S06]  /*00f0*/  IMAD R9, R0, UR7, R7 ;  /* 0x0000000700097c24 */ /* 0x000fcc000f8e0207 */
[----:B------:R-:W2:Y:S01]  /*0100*/  LDC.64 R4, c[0x0][0x380] ;  /* 0x0000e000ff047b82 */ /* 0x000ea20000000a00 */
[----:B0-----:R-:W-:-:S06]  /*0110*/  IMAD.WIDE.U32 R2, R7, 0x4, R2 ;  /* 0x0000000407027825 */ /* 0x001fcc00078e0002 */
[----:B-1----:R-:W3:Y:S01]  /*0120*/  LDG.E R2, desc[UR4][R2.64] ;  /* 0x0000000402027981 */ /* 0x002ee2000c1e1900 */
[----:B--2---:R-:W-:-:S05]  /*0130*/  IMAD.WIDE R4, R9, 0x4, R4 ;  /* 0x0000000409047825 */ /* 0x004fca00078e0204 */
[----:B------:R-:W3:Y:S02]  /*0140*/  LDG.E R7, desc[UR4][R4.64] ;  /* 0x0000000404077981 */ /* 0x000ee4000c1e1900 */
[----:B---3--:R-:W-:-:S05]  /*0150*/  FADD R7, R2, R7 ;  /* 0x0000000702077221 */ /* 0x008fca0000000000 */
[----:B------:R-:W-:Y:S01]  /*0160*/  STG.E desc[UR4][R4.64], R7 ;  /* 0x0000000704007986 */ /* 0x000fe2000c101904 */
[----:B------:R-:W-:Y:S05]  /*0170*/  EXIT ;  /* 0x000000000000794d */ /* 0x000fea0003800000 */
.L_x_0:
[----:B------:R-:W-:-:S00]  /*0180*/  BRA `(.L_x_0) ;  /* 0xfffffffc00fc7947 */ /* 0x000fc0000383ffff */
[----:B------:R-:W-:-:S00]  /*0190*/  NOP ;  /* 0x0000000000007918 */ /* 0x000fc00000000000 */
        /* <DEDUP_REMOVED lines=14> */
.L_x_1:


//--------------------- .nv.shared.reserved.0     --------------------------
	.section	.nv.shared.reserved.0,"aw",@nobits
	.weak		__nv_reservedSMEM_offset_0_alias
	.size		__nv_reservedSMEM_offset_0_alias, 0, 64
	.other		__nv_reservedSMEM_offset_0_alias,@"STO_CUDA_RESERVED_SHARED STV_DEFAULT"
__nv_reservedSMEM_offset_0_alias:
	.zero		0
	.zero		64


//--------------------- .nv.constant0.addBiasKernel --------------------------
	.section	.nv.constant0.addBiasKernel,"a",@progbits
	.sectionflags	@""
	.align	4
.nv.constant0.addBiasKernel:
	.zero		920


//--------------------- SYMBOLS --------------------------

	.type		.nv.reservedSmem.offset0,@object
	.size		.nv.reservedSmem.offset0,0x4
